//
// Generated by NVIDIA NVVM Compiler
//
// Compiler Build ID: CL-36424714
// Cuda compilation tools, release 13.0, V13.0.88
// Based on NVVM 20.0.0
//

.version 9.0
.target sm_100
.address_size 64

	// .globl	_Z10rowWiseSumPfS_i

.visible .entry _Z10rowWiseSumPfS_i(
	.param .u64 .ptr .align 1 _Z10rowWiseSumPfS_i_param_0,
	.param .u64 .ptr .align 1 _Z10rowWiseSumPfS_i_param_1,
	.param .u32 _Z10rowWiseSumPfS_i_param_2
)
{
	.reg .pred 	%p<10>;
	.reg .b32 	%r<31>;
	.reg .b32 	%f<82>;
	.reg .b64 	%rd<32>;

	ld.param.u64 	%rd9, [_Z10rowWiseSumPfS_i_param_0];
	ld.param.u64 	%rd8, [_Z10rowWiseSumPfS_i_param_1];
	ld.param.u32 	%r18, [_Z10rowWiseSumPfS_i_param_2];
	cvta.to.global.u64 	%rd1, %rd9;
	mov.u32 	%r19, %ctaid.y;
	mov.u32 	%r20, %ntid.y;
	mov.u32 	%r21, %tid.y;
	mad.lo.s32 	%r1, %r19, %r20, %r21;
	setp.ge.s32 	%p1, %r1, %r18;
	@%p1 bra 	$L__BB0_14;
	mul.lo.s32 	%r2, %r18, %r1;
	and.b32  	%r3, %r18, 15;
	setp.lt.u32 	%p2, %r18, 16;
	mov.f32 	%f81, 0f00000000;
	mov.b32 	%r28, 0;
	@%p2 bra 	$L__BB0_4;
	and.b32  	%r28, %r18, 2147483632;
	neg.s32 	%r26, %r28;
	mul.wide.u32 	%rd10, %r2, 4;
	add.s64 	%rd11, %rd10, %rd1;
	add.s64 	%rd30, %rd11, 32;
	mov.f32 	%f81, 0f00000000;
$L__BB0_3:
	.pragma "nounroll";
	ld.global.f32 	%f17, [%rd30+-32];
	add.f32 	%f18, %f81, %f17;
	ld.global.f32 	%f19, [%rd30+-28];
	add.f32 	%f20, %f18, %f19;
	ld.global.f32 	%f21, [%rd30+-24];
	add.f32 	%f22, %f20, %f21;
	ld.global.f32 	%f23, [%rd30+-20];
	add.f32 	%f24, %f22, %f23;
	ld.global.f32 	%f25, [%rd30+-16];
	add.f32 	%f26, %f24, %f25;
	ld.global.f32 	%f27, [%rd30+-12];
	add.f32 	%f28, %f26, %f27;
	ld.global.f32 	%f29, [%rd30+-8];
	add.f32 	%f30, %f28, %f29;
	ld.global.f32 	%f31, [%rd30+-4];
	add.f32 	%f32, %f30, %f31;
	ld.global.f32 	%f33, [%rd30];
	add.f32 	%f34, %f32, %f33;
	ld.global.f32 	%f35, [%rd30+4];
	add.f32 	%f36, %f34, %f35;
	ld.global.f32 	%f37, [%rd30+8];
	add.f32 	%f38, %f36, %f37;
	ld.global.f32 	%f39, [%rd30+12];
	add.f32 	%f40, %f38, %f39;
	ld.global.f32 	%f41, [%rd30+16];
	add.f32 	%f42, %f40, %f41;
	ld.global.f32 	%f43, [%rd30+20];
	add.f32 	%f44, %f42, %f43;
	ld.global.f32 	%f45, [%rd30+24];
	add.f32 	%f46, %f44, %f45;
	ld.global.f32 	%f47, [%rd30+28];
	add.f32 	%f81, %f46, %f47;
	add.s32 	%r26, %r26, 16;
	add.s64 	%rd30, %rd30, 64;
	setp.ne.s32 	%p3, %r26, 0;
	@%p3 bra 	$L__BB0_3;
$L__BB0_4:
	setp.eq.s32 	%p4, %r3, 0;
	@%p4 bra 	$L__BB0_13;
	and.b32  	%r9, %r18, 7;
	setp.lt.u32 	%p5, %r3, 8;
	@%p5 bra 	$L__BB0_7;
	add.s32 	%r23, %r28, %r2;
	mul.wide.u32 	%rd12, %r23, 4;
	add.s64 	%rd13, %rd1, %rd12;
	ld.global.f32 	%f49, [%rd13];
	add.f32 	%f50, %f81, %f49;
	cvt.u64.u32 	%rd14, %r2;
	cvt.u64.u32 	%rd15, %r28;
	add.s64 	%rd16, %rd15, %rd14;
	shl.b64 	%rd17, %rd16, 2;
	add.s64 	%rd18, %rd1, %rd17;
	ld.global.f32 	%f51, [%rd18+4];
	add.f32 	%f52, %f50, %f51;
	ld.global.f32 	%f53, [%rd18+8];
	add.f32 	%f54, %f52, %f53;
	ld.global.f32 	%f55, [%rd18+12];
	add.f32 	%f56, %f54, %f55;
	ld.global.f32 	%f57, [%rd18+16];
	add.f32 	%f58, %f56, %f57;
	ld.global.f32 	%f59, [%rd18+20];
	add.f32 	%f60, %f58, %f59;
	ld.global.f32 	%f61, [%rd18+24];
	add.f32 	%f62, %f60, %f61;
	ld.global.f32 	%f63, [%rd18+28];
	add.f32 	%f81, %f62, %f63;
	add.s32 	%r28, %r28, 8;
$L__BB0_7:
	setp.eq.s32 	%p6, %r9, 0;
	@%p6 bra 	$L__BB0_13;
	and.b32  	%r12, %r18, 3;
	setp.lt.u32 	%p7, %r9, 4;
	@%p7 bra 	$L__BB0_10;
	add.s32 	%r24, %r28, %r2;
	mul.wide.u32 	%rd19, %r24, 4;
	add.s64 	%rd20, %rd1, %rd19;
	ld.global.f32 	%f65, [%rd20];
	add.f32 	%f66, %f81, %f65;
	cvt.u64.u32 	%rd21, %r2;
	cvt.u64.u32 	%rd22, %r28;
	add.s64 	%rd23, %rd22, %rd21;
	shl.b64 	%rd24, %rd23, 2;
	add.s64 	%rd25, %rd1, %rd24;
	ld.global.f32 	%f67, [%rd25+4];
	add.f32 	%f68, %f66, %f67;
	ld.global.f32 	%f69, [%rd25+8];
	add.f32 	%f70, %f68, %f69;
	ld.global.f32 	%f71, [%rd25+12];
	add.f32 	%f81, %f70, %f71;
	add.s32 	%r28, %r28, 4;
$L__BB0_10:
	setp.eq.s32 	%p8, %r12, 0;
	@%p8 bra 	$L__BB0_13;
	add.s32 	%r25, %r28, %r2;
	mul.wide.u32 	%rd26, %r25, 4;
	add.s64 	%rd31, %rd1, %rd26;
	neg.s32 	%r30, %r12;
$L__BB0_12:
	.pragma "nounroll";
	ld.global.f32 	%f72, [%rd31];
	add.f32 	%f81, %f81, %f72;
	add.s64 	%rd31, %rd31, 4;
	add.s32 	%r30, %r30, 1;
	setp.ne.s32 	%p9, %r30, 0;
	@%p9 bra 	$L__BB0_12;
$L__BB0_13:
	cvta.to.global.u64 	%rd27, %rd8;
	mul.wide.u32 	%rd28, %r1, 4;
	add.s64 	%rd29, %rd27, %rd28;
	st.global.f32 	[%rd29], %f81;
$L__BB0_14:
	ret;

}


// ===== COMPILED SASS (sm_100) =====

	.target	sm_100

	.elftype	@"ET_EXEC"


//--------------------- .note.nv.tkinfo           --------------------------
	.section	.note.nv.tkinfo,"",@"SHT_NOTE"
	.sectionflags	@"SHF_NOTE_NV_TKINFO"
	.tkinfo
        /*0018*/ 	.word	0x00000002
        /*0030*/ 	.string	""
        /*0030*/ 	.string	"ptxas"
        /*0030*/ 	.string	"Cuda compilation tools, release 13.0, V13.0.88"
        /*0030*/ 	.string	"Build cuda_13.0.r13.0/compiler.36424714_0"
        /*0030*/ 	.string	"-arch sm_100 -m 64 "



//--------------------- .note.nv.cuinfo           --------------------------
	.section	.note.nv.cuinfo,"",@"SHT_NOTE"
	.sectionflags	@"SHF_NOTE_NV_CUINFO"
        /*0018*/ 	.short	0x0002
        /*001a*/ 	.short	0x0064
        /*001c*/ 	.short	0x0082
	.zero		2


//--------------------- .nv.info                  --------------------------
	.section	.nv.info,"",@"SHT_CUDA_INFO"
	.align	4


	//----- nvinfo : EIATTR_REGCOUNT
	.align		4
        /*0000*/ 	.byte	0x04, 0x2f
        /*0002*/ 	.short	(.L_1 - .L_0)
	.align		4
.L_0:
        /*0004*/ 	.word	index@(_Z10rowWiseSumPfS_i)
        /*0008*/ 	.word	0x0000001f


	//----- nvinfo : EIATTR_FRAME_SIZE
	.align		4
.L_1:
        /*000c*/ 	.byte	0x04, 0x11
        /*000e*/ 	.short	(.L_3 - .L_2)
	.align		4
.L_2:
        /*0010*/ 	.word	index@(_Z10rowWiseSumPfS_i)
        /*0014*/ 	.word	0x00000000


	//----- nvinfo : EIATTR_MIN_STACK_SIZE
	.align		4
.L_3:
        /*0018*/ 	.byte	0x04, 0x12
        /*001a*/ 	.short	(.L_5 - .L_4)
	.align		4
.L_4:
        /*001c*/ 	.word	index@(_Z10rowWiseSumPfS_i)
        /*0020*/ 	.word	0x00000000
.L_5:


//--------------------- .nv.compat                --------------------------
	.section	.nv.compat,"",@"SHT_CUDA_COMPAT_INFO"
	.align	4
        /*0000*/ 	.byte	0x02, 0x09, 0x00, 0x00, 0x02, 0x02, 0x01, 0x00, 0x02, 0x05, 0x05, 0x00, 0x03, 0x07, 0x01, 0x01
        /*0010*/ 	.byte	0x02, 0x03, 0x00, 0x00, 0x02, 0x06, 0x01, 0x00, 0x04, 0x0b, 0x08, 0x00, 0x09, 0x00, 0x00, 0x00
        /*0020*/ 	.byte	0x00, 0x00, 0x00, 0x00


//--------------------- .nv.info._Z10rowWiseSumPfS_i --------------------------
	.section	.nv.info._Z10rowWiseSumPfS_i,"",@"SHT_CUDA_INFO"
	.sectionflags	@""
	.align	4


	//----- nvinfo : EIATTR_CUDA_API_VERSION
	.align		4
        /*0000*/ 	.byte	0x04, 0x37
        /*0002*/ 	.short	(.L_7 - .L_6)
.L_6:
        /*0004*/ 	.word	0x00000082


	//----- nvinfo : EIATTR_KPARAM_INFO
	.align		4
.L_7:
        /*0008*/ 	.byte	0x04, 0x17
        /*000a*/ 	.short	(.L_9 - .L_8)
.L_8:
        /*000c*/ 	.word	0x00000000
        /*0010*/ 	.short	0x0002
        /*0012*/ 	.short	0x0010
        /*0014*/ 	.byte	0x00, 0xf0, 0x11, 0x00


	//----- nvinfo : EIATTR_KPARAM_INFO
	.align		4
.L_9:
        /*0018*/ 	.byte	0x04, 0x17
        /*001a*/ 	.short	(.L_11 - .L_10)
.L_10:
        /*001c*/ 	.word	0x00000000
        /*0020*/ 	.short	0x0001
        /*0022*/ 	.short	0x0008
        /*0024*/ 	.byte	0x00, 0xf5, 0x21, 0x00


	//----- nvinfo : EIATTR_KPARAM_INFO
	.align		4
.L_11:
        /*0028*/ 	.byte	0x04, 0x17
        /*002a*/ 	.short	(.L_13 - .L_12)
.L_12:
        /*002c*/ 	.word	0x00000000
        /*0030*/ 	.short	0x0000
        /*0032*/ 	.short	0x0000
        /*0034*/ 	.byte	0x00, 0xf5, 0x21, 0x00


	//----- nvinfo : EIATTR_SPARSE_MMA_MASK
	.align		4
.L_13:
        /*0038*/ 	.byte	0x03, 0x50
        /*003a*/ 	.short	0x0000


	//----- nvinfo : EIATTR_MAXREG_COUNT
	.align		4
        /*003c*/ 	.byte	0x03, 0x1b
        /*003e*/ 	.short	0x00ff


	//----- nvinfo : EIATTR_MERCURY_ISA_VERSION
	.align		4
        /*0040*/ 	.byte	0x03, 0x5f
        /*0042*/ 	.short	0x0101


	//----- nvinfo : EIATTR_VRC_CTA_INIT_COUNT
	.align		4
        /*0044*/ 	.byte	0x02, 0x4a
	.zero		1
	.zero		1


	//----- nvinfo : EIATTR_EXIT_INSTR_OFFSETS
	.align		4
        /*0048*/ 	.byte	0x04, 0x1c
        /*004a*/ 	.short	(.L_15 - .L_14)


	//   ....[0]....
.L_14:
        /*004c*/ 	.word	0x00000070


	//   ....[1]....
        /*0050*/ 	.word	0x000007f0


	//----- nvinfo : EIATTR_CBANK_PARAM_SIZE
	.align		4
.L_15:
        /*0054*/ 	.byte	0x03, 0x19
        /*0056*/ 	.short	0x0014


	//----- nvinfo : EIATTR_PARAM_CBANK
	.align		4
        /*0058*/ 	.byte	0x04, 0x0a
        /*005a*/ 	.short	(.L_17 - .L_16)
	.align		4
.L_16:
        /*005c*/ 	.word	index@(.nv.constant0._Z10rowWiseSumPfS_i)
        /*0060*/ 	.short	0x0380
        /*0062*/ 	.short	0x0014


	//----- nvinfo : EIATTR_SW_WAR
	.align		4
.L_17:
        /*0064*/ 	.byte	0x04, 0x36
        /*0066*/ 	.short	(.L_19 - .L_18)
.L_18:
        /*0068*/ 	.word	0x00000008
.L_19:


//--------------------- .nv.callgraph             --------------------------
	.section	.nv.callgraph,"",@"SHT_CUDA_CALLGRAPH"
	.align	4
	.sectionentsize	8
	.align		4
        /*0000*/ 	.word	0x00000000
	.align		4
        /*0004*/ 	.word	0xffffffff
	.align		4
        /*0008*/ 	.word	0x00000000
	.align		4
        /*000c*/ 	.word	0xfffffffe
	.align		4
        /*0010*/ 	.word	0x00000000
	.align		4
        /*0014*/ 	.word	0xfffffffd
	.align		4
        /*0018*/ 	.word	0x00000000
	.align		4
        /*001c*/ 	.word	0xfffffffc


//--------------------- .text._Z10rowWiseSumPfS_i --------------------------
	.section	.text._Z10rowWiseSumPfS_i,"ax",@progbits
	.align	128
        .global         _Z10rowWiseSumPfS_i
        .type           _Z10rowWiseSumPfS_i,@function
        .size           _Z10rowWiseSumPfS_i,(.L_x_7 - _Z10rowWiseSumPfS_i)
        .other          _Z10rowWiseSumPfS_i,@"STO_CUDA_ENTRY STV_DEFAULT"
_Z10rowWiseSumPfS_i:
.text._Z10rowWiseSumPfS_i:
[----:B------:R-:W-:Y:S01]  /*0000*/  LDC R1, c[0x0][0x37c] ;  /* 0x0000df00ff017b82 */ /* 0x000fe20000000800 */
[----:B------:R-:W0:Y:S07]  /*0010*/  S2R R3, SR_TID.Y ;  /* 0x0000000000037919 */ /* 0x000e2e0000002200 */
[----:B------:R-:W0:Y:S01]  /*0020*/  S2UR UR4, SR_CTAID.Y ;  /* 0x00000000000479c3 */ /* 0x000e220000002600 */
[----:B------:R-:W1:Y:S07]  /*0030*/  LDCU UR7, c[0x0][0x390] ;  /* 0x00007200ff0777ac */ /* 0x000e6e0008000800 */
[----:B------:R-:W0:Y:S02]  /*0040*/  LDC R0, c[0x0][0x364] ;  /* 0x0000d900ff007b82 */ /* 0x000e240000000800 */
[----:B0-----:R-:W-:-:S05]  /*0050*/  IMAD R0, R0, UR4, R3 ;  /* 0x0000000400007c24 */ /* 0x001fca000f8e0203 */
[----:B-1----:R-:W-:-:S13]  /*0060*/  ISETP.GE.AND P0, PT, R0, UR7, PT ;  /* 0x0000000700007c0c */ /* 0x002fda000bf06270 */
[----:B------:R-:W-:Y:S05]  /*0070*/  @P0 EXIT ;  /* 0x000000000000094d */ /* 0x000fea0003800000 */
[----:B------:R-:W-:Y:S01]  /*0080*/  UISETP.GE.U32.AND UP0, UPT, UR7, 0x10, UPT ;  /* 0x000000100700788c */ /* 0x000fe2000bf06070 */
[----:B------:R-:W-:Y:S02]  /*0090*/  HFMA2 R2, -RZ, RZ, 0, 0 ;  /* 0x00000000ff027431 */ /* 0x000fe400000001ff */
[----:B------:R-:W-:Y:S01]  /*00a0*/  IMAD R3, R0, UR7, RZ ;  /* 0x0000000700037c24 */ /* 0x000fe2000f8e02ff */
[----:B------:R-:W-:Y:S01]  /*00b0*/  ULOP3.LUT UR5, UR7, 0xf, URZ, 0xc0, !UPT ;  /* 0x0000000f07057892 */ /* 0x000fe2000f8ec0ff */
[----:B------:R-:W-:Y:S01]  /*00c0*/  UMOV UR4, URZ ;  /* 0x000000ff00047c82 */ /* 0x000fe20008000000 */
[----:B------:R-:W0:Y:S03]  /*00d0*/  LDCU.64 UR8, c[0x0][0x358] ;  /* 0x00006b00ff0877ac */ /* 0x000e260008000a00 */
[----:B------:R-:W-:Y:S07]  /*00e0*/  BRA.U !UP0, `(.L_x_0) ;  /* 0x0000000108b07547 */ /* 0x000fee000b800000 */
[----:B------:R-:W1:Y:S01]  /*00f0*/  LDC.64 R4, c[0x0][0x380] ;  /* 0x0000e000ff047b82 */ /* 0x000e620000000a00 */
[----:B------:R-:W-:Y:S01]  /*0100*/  ULOP3.LUT UR4, UR7, 0x7ffffff0, URZ, 0xc0, !UPT ;  /* 0x7ffffff007047892 */ /* 0x000fe2000f8ec0ff */
[----:B------:R-:W-:-:S03]  /*0110*/  MOV R2, RZ ;  /* 0x000000ff00027202 */ /* 0x000fc60000000f00 */
[----:B------:R-:W-:Y:S01]  /*0120*/  UIADD3 UR6, UPT, UPT, -UR4, URZ, URZ ;  /* 0x000000ff04067290 */ /* 0x000fe2000fffe1ff */
[----:B-1----:R-:W-:-:S03]  /*0130*/  IMAD.WIDE.U32 R4, R3, 0x4, R4 ;  /* 0x0000000403047825 */ /* 0x002fc600078e0004 */
[----:B------:R-:W-:-:S04]  /*0140*/  IADD3 R4, P0, PT, R4, 0x20, RZ ;  /* 0x0000002004047810 */ /* 0x000fc80007f1e0ff */
[----:B------:R-:W-:-:S09]  /*0150*/  IADD3.X R5, PT, PT, RZ, R5, RZ, P0, !PT ;  /* 0x00000005ff057210 */ /* 0x000fd200007fe4ff */
.L_x_1:
[----:B0-----:R-:W2:Y:S04]  /*0160*/  LDG.E R13, desc[UR8][R4.64+-0x20] ;  /* 0xffffe008040d7981 */ /* 0x001ea8000c1e1900 */
[----:B------:R-:W3:Y:S04]  /*0170*/  LDG.E R14, desc[UR8][R4.64+-0x1c] ;  /* 0xffffe408040e7981 */ /* 0x000ee8000c1e1900 */
[----:B------:R-:W4:Y:S04]  /*0180*/  LDG.E R16, desc[UR8][R4.64+-0x18] ;  /* 0xffffe80804107981 */ /* 0x000f28000c1e1900 */
[----:B------:R-:W5:Y:S04]  /*0190*/  LDG.E R18, desc[UR8][R4.64+-0x14] ;  /* 0xffffec0804127981 */ /* 0x000f68000c1e1900 */
        /* <DEDUP_REMOVED lines=11> */
[----:B------:R0:W5:Y:S01]  /*0250*/  LDG.E R6, desc[UR8][R4.64+0x1c] ;  /* 0x00001c0804067981 */ /* 0x000162000c1e1900 */
[----:B------:R-:W-:-:S04]  /*0260*/  UIADD3 UR6, UPT, UPT, UR6, 0x10, URZ ;  /* 0x0000001006067890 */ /* 0x000fc8000fffe0ff */
[----:B------:R-:W-:Y:S01]  /*0270*/  UISETP.NE.AND UP0, UPT, UR6, URZ, UPT ;  /* 0x000000ff0600728c */ /* 0x000fe2000bf05270 */
[----:B0-----:R-:W-:-:S04]  /*0280*/  IADD3 R4, P0, PT, R4, 0x40, RZ ;  /* 0x0000004004047810 */ /* 0x001fc80007f1e0ff */
[----:B------:R-:W-:Y:S01]  /*0290*/  IADD3.X R5, PT, PT, RZ, R5, RZ, P0, !PT ;  /* 0x00000005ff057210 */ /* 0x000fe200007fe4ff */
[----:B--2---:R-:W-:-:S04]  /*02a0*/  FADD R13, R13, R2 ;  /* 0x000000020d0d7221 */ /* 0x004fc80000000000 */
[----:B---3--:R-:W-:-:S04]  /*02b0*/  FADD R13, R13, R14 ;  /* 0x0000000e0d0d7221 */ /* 0x008fc80000000000 */
[----:B----4-:R-:W-:-:S04]  /*02c0*/  FADD R13, R13, R16 ;  /* 0x000000100d0d7221 */ /* 0x010fc80000000000 */
[----:B-----5:R-:W-:-:S04]  /*02d0*/  FADD R13, R13, R18 ;  /* 0x000000120d0d7221 */ /* 0x020fc80000000000 */
[----:B------:R-:W-:-:S04]  /*02e0*/  FADD R13, R13, R20 ;  /* 0x000000140d0d7221 */ /* 0x000fc80000000000 */
        /* <DEDUP_REMOVED lines=10> */
[----:B------:R-:W-:Y:S01]  /*0390*/  FADD R2, R7, R6 ;  /* 0x0000000607027221 */ /* 0x000fe20000000000 */
[----:B------:R-:W-:Y:S06]  /*03a0*/  BRA.U UP0, `(.L_x_1) ;  /* 0xfffffffd006c7547 */ /* 0x000fec000b83ffff */
.L_x_0:
[----:B------:R-:W-:-:S09]  /*03b0*/  UISETP.NE.AND UP0, UPT, UR5, URZ, UPT ;  /* 0x000000ff0500728c */ /* 0x000fd2000bf05270 */
[----:B------:R-:W-:Y:S05]  /*03c0*/  BRA.U !UP0, `(.L_x_2) ;  /* 0x0000000108fc7547 */ /* 0x000fea000b800000 */
[----:B------:R-:W-:Y:S02]  /*03d0*/  UISETP.GE.U32.AND UP0, UPT, UR5, 0x8, UPT ;  /* 0x000000080500788c */ /* 0x000fe4000bf06070 */
[----:B------:R-:W-:-:S04]  /*03e0*/  ULOP3.LUT UR6, UR7, 0x7, URZ, 0xc0, !UPT ;  /* 0x0000000707067892 */ /* 0x000fc8000f8ec0ff */
[----:B------:R-:W-:-:S03]  /*03f0*/  UISETP.NE.AND UP1, UPT, UR6, URZ, UPT ;  /* 0x000000ff0600728c */ /* 0x000fc6000bf25270 */
[----:B------:R-:W-:Y:S08]  /*0400*/  BRA.U !UP0, `(.L_x_3) ;  /* 0x0000000108647547 */ /* 0x000ff0000b800000 */
[----:B------:R-:W1:Y:S01]  /*0410*/  LDC.64 R6, c[0x0][0x380] ;  /* 0x0000e000ff067b82 */ /* 0x000e620000000a00 */
[----:B------:R-:W2:Y:S01]  /*0420*/  LDCU.64 UR10, c[0x0][0x380] ;  /* 0x00007000ff0a77ac */ /* 0x000ea20008000a00 */
[C---:B------:R-:W-:Y:S02]  /*0430*/  IADD3 R5, PT, PT, R3.reuse, UR4, RZ ;  /* 0x0000000403057c10 */ /* 0x040fe4000fffe0ff */
[----:B------:R-:W-:-:S04]  /*0440*/  IADD3 R8, P0, PT, R3, UR4, RZ ;  /* 0x0000000403087c10 */ /* 0x000fc8000ff1e0ff */
[----:B------:R-:W-:Y:S02]  /*0450*/  IADD3.X R9, PT, PT, RZ, RZ, RZ, P0, !PT ;  /* 0x000000ffff097210 */ /* 0x000fe400007fe4ff */
[----:B--2---:R-:W-:Y:S01]  /*0460*/  LEA R4, P0, R8, UR10, 0x2 ;  /* 0x0000000a08047c11 */ /* 0x004fe2000f8010ff */
[----:B-1----:R-:W-:-:S03]  /*0470*/  IMAD.WIDE.U32 R6, R5, 0x4, R6 ;  /* 0x0000000405067825 */ /* 0x002fc600078e0006 */
[----:B------:R-:W-:-:S03]  /*0480*/  LEA.HI.X R5, R8, UR11, R9, 0x2, P0 ;  /* 0x0000000b08057c11 */ /* 0x000fc600080f1409 */
[----:B0-----:R-:W2:Y:S04]  /*0490*/  LDG.E R7, desc[UR8][R6.64] ;  /* 0x0000000806077981 */ /* 0x001ea8000c1e1900 */
[----:B------:R-:W3:Y:S04]  /*04a0*/  LDG.E R9, desc[UR8][R4.64+0x4] ;  /* 0x0000040804097981 */ /* 0x000ee8000c1e1900 */
[----:B------:R-:W4:Y:S04]  /*04b0*/  LDG.E R11, desc[UR8][R4.64+0x8] ;  /* 0x00000808040b7981 */ /* 0x000f28000c1e1900 */
[----:B------:R-:W5:Y:S04]  /*04c0*/  LDG.E R13, desc[UR8][R4.64+0xc] ;  /* 0x00000c08040d7981 */ /* 0x000f68000c1e1900 */
[----:B------:R-:W5:Y:S04]  /*04d0*/  LDG.E R15, desc[UR8][R4.64+0x10] ;  /* 0x00001008040f7981 */ /* 0x000f68000c1e1900 */
[----:B------:R-:W5:Y:S04]  /*04e0*/  LDG.E R17, desc[UR8][R4.64+0x14] ;  /* 0x0000140804117981 */ /* 0x000f68000c1e1900 */
[----:B------:R-:W5:Y:S04]  /*04f0*/  LDG.E R19, desc[UR8][R4.64+0x18] ;  /* 0x0000180804137981 */ /* 0x000f68000c1e1900 */
[----:B------:R-:W5:Y:S01]  /*0500*/  LDG.E R21, desc[UR8][R4.64+0x1c] ;  /* 0x00001c0804157981 */ /* 0x000f62000c1e1900 */
[----:B------:R-:W-:Y:S01]  /*0510*/  UIADD3 UR4, UPT, UPT, UR4, 0x8, URZ ;  /* 0x0000000804047890 */ /* 0x000fe2000fffe0ff */
[----:B--2---:R-:W-:-:S04]  /*0520*/  FADD R2, R2, R7 ;  /* 0x0000000702027221 */ /* 0x004fc80000000000 */
[----:B---3--:R-:W-:-:S04]  /*0530*/  FADD R2, R2, R9 ;  /* 0x0000000902027221 */ /* 0x008fc80000000000 */
[----:B----4-:R-:W-:-:S04]  /*0540*/  FADD R2, R2, R11 ;  /* 0x0000000b02027221 */ /* 0x010fc80000000000 */
[----:B-----5:R-:W-:-:S04]  /*0550*/  FADD R2, R2, R13 ;  /* 0x0000000d02027221 */ /* 0x020fc80000000000 */
[----:B------:R-:W-:-:S04]  /*0560*/  FADD R2, R2, R15 ;  /* 0x0000000f02027221 */ /* 0x000fc80000000000 */
[----:B------:R-:W-:-:S04]  /*0570*/  FADD R2, R2, R17 ;  /* 0x0000001102027221 */ /* 0x000fc80000000000 */
[----:B------:R-:W-:-:S04]  /*0580*/  FADD R2, R2, R19 ;  /* 0x0000001302027221 */ /* 0x000fc80000000000 */
[----:B------:R-:W-:-:S07]  /*0590*/  FADD R2, R2, R21 ;  /* 0x0000001502027221 */ /* 0x000fce0000000000 */
.L_x_3:
        /* <DEDUP_REMOVED lines=16> */
[----:B------:R-:W5:Y:S01]  /*06a0*/  LDG.E R13, desc[UR8][R6.64+0xc] ;  /* 0x00000c08060d7981 */ /* 0x000f62000c1e1900 */
[----:B------:R-:W-:Y:S01]  /*06b0*/  UIADD3 UR4, UPT, UPT, UR4, 0x4, URZ ;  /* 0x0000000404047890 */ /* 0x000fe2000fffe0ff */
[----:B--2---:R-:W-:-:S04]  /*06c0*/  FADD R2, R2, R5 ;  /* 0x0000000502027221 */ /* 0x004fc80000000000 */
[----:B---3--:R-:W-:-:S04]  /*06d0*/  FADD R2, R2, R9 ;  /* 0x0000000902027221 */ /* 0x008fc80000000000 */
[----:B----4-:R-:W-:-:S04]  /*06e0*/  FADD R2, R2, R11 ;  /* 0x0000000b02027221 */ /* 0x010fc80000000000 */
[----:B-----5:R-:W-:-:S07]  /*06f0*/  FADD R2, R2, R13 ;  /* 0x0000000d02027221 */ /* 0x020fce0000000000 */
.L_x_4:
[----:B------:R-:W-:Y:S05]  /*0700*/  BRA.U !UP1, `(.L_x_2) ;  /* 0x00000001092c7547 */ /* 0x000fea000b800000 */
[----:B------:R-:W1:Y:S01]  /*0710*/  LDC.64 R4, c[0x0][0x380] ;  /* 0x0000e000ff047b82 */ /* 0x000e620000000a00 */
[----:B------:R-:W-:Y:S01]  /*0720*/  IADD3 R3, PT, PT, R3, UR4, RZ ;  /* 0x0000000403037c10 */ /* 0x000fe2000fffe0ff */
[----:B------:R-:W-:-:S04]  /*0730*/  UIADD3 UR5, UPT, UPT, -UR5, URZ, URZ ;  /* 0x000000ff05057290 */ /* 0x000fc8000fffe1ff */
[----:B-1----:R-:W-:-:S08]  /*0740*/  IMAD.WIDE.U32 R4, R3, 0x4, R4 ;  /* 0x0000000403047825 */ /* 0x002fd000078e0004 */
.L_x_5:
[----:B0-----:R0:W2:Y:S01]  /*0750*/  LDG.E R3, desc[UR8][R4.64] ;  /* 0x0000000804037981 */ /* 0x0010a2000c1e1900 */
[----:B------:R-:W-:-:S04]  /*0760*/  UIADD3 UR5, UPT, UPT, UR5, 0x1, URZ ;  /* 0x0000000105057890 */ /* 0x000fc8000fffe0ff */
[----:B------:R-:W-:Y:S01]  /*0770*/  UISETP.NE.AND UP0, UPT, UR5, URZ, UPT ;  /* 0x000000ff0500728c */ /* 0x000fe2000bf05270 */
[----:B0-----:R-:W-:-:S04]  /*0780*/  IADD3 R4, P0, PT, R4, 0x4, RZ ;  /* 0x0000000404047810 */ /* 0x001fc80007f1e0ff */
[----:B------:R-:W-:Y:S01]  /*0790*/  IADD3.X R5, PT, PT, RZ, R5, RZ, P0, !PT ;  /* 0x00000005ff057210 */ /* 0x000fe200007fe4ff */
[----:B--2---:R-:W-:-:S03]  /*07a0*/  FADD R2, R3, R2 ;  /* 0x0000000203027221 */ /* 0x004fc60000000000 */
[----:B------:R-:W-:Y:S05]  /*07b0*/  BRA.U UP0, `(.L_x_5) ;  /* 0xfffffffd00e47547 */ /* 0x000fea000b83ffff */
.L_x_2:
[----:B------:R-:W1:Y:S02]  /*07c0*/  LDC.64 R4, c[0x0][0x388] ;  /* 0x0000e200ff047b82 */ /* 0x000e640000000a00 */
[----:B-1----:R-:W-:-:S05]  /*07d0*/  IMAD.WIDE.U32 R4, R0, 0x4, R4 ;  /* 0x0000000400047825 */ /* 0x002fca00078e0004 */
[----:B0-----:R-:W-:Y:S01]  /*07e0*/  STG.E desc[UR8][R4.64], R2 ;  /* 0x0000000204007986 */ /* 0x001fe2000c101908 */
[----:B------:R-:W-:Y:S05]  /*07f0*/  EXIT ;  /* 0x000000000000794d */ /* 0x000fea0003800000 */
.L_x_6:
[----:B------:R-:W-:-:S00]  /*0800*/  BRA `(.L_x_6) ;  /* 0xfffffffc00fc7947 */ /* 0x000fc0000383ffff */
[----:B------:R-:W-:-:S00]  /*0810*/  NOP ;  /* 0x0000000000007918 */ /* 0x000fc00000000000 */
        /* <DEDUP_REMOVED lines=14> */
.L_x_7:


//--------------------- .nv.shared.reserved.0     --------------------------
	.section	.nv.shared.reserved.0,"aw",@nobits
	.weak		__nv_reservedSMEM_offset_0_alias
	.size		__nv_reservedSMEM_offset_0_alias, 0, 64
	.other		__nv_reservedSMEM_offset_0_alias,@"STO_CUDA_RESERVED_SHARED STV_DEFAULT"
__nv_reservedSMEM_offset_0_alias:
	.zero		0
	.zero		64


//--------------------- .nv.constant0._Z10rowWiseSumPfS_i --------------------------
	.section	.nv.constant0._Z10rowWiseSumPfS_i,"a",@progbits
	.sectionflags	@""
	.align	4
.nv.constant0._Z10rowWiseSumPfS_i:
	.zero		916


//--------------------- SYMBOLS --------------------------

	.type		.nv.reservedSmem.offset0,@object
	.size		.nv.reservedSmem.offset0,0x4
